//
// Generated by NVIDIA NVVM Compiler
//
// Compiler Build ID: CL-36424714
// Cuda compilation tools, release 13.0, V13.0.88
// Based on NVVM 20.0.0
//

.version 9.0
.target sm_100
.address_size 64


.entry _Z11pack_matrixPdS_iii(
	.param .u64 .ptr .align 1 _Z11pack_matrixPdS_iii_param_0,
	.param .u64 .ptr .align 1 _Z11pack_matrixPdS_iii_param_1,
	.param .u32 _Z11pack_matrixPdS_iii_param_2,
	.param .u32 _Z11pack_matrixPdS_iii_param_3,
	.param .u32 _Z11pack_matrixPdS_iii_param_4
)
{
	.reg .pred 	%p<3>;
	.reg .b32 	%r<18>;
	.reg .b64 	%rd<9>;
	.reg .b64 	%fd<2>;

	ld.param.u64 	%rd3, [_Z11pack_matrixPdS_iii_param_0];
	ld.param.u64 	%rd4, [_Z11pack_matrixPdS_iii_param_1];
	ld.param.u32 	%r8, [_Z11pack_matrixPdS_iii_param_2];
	ld.param.u32 	%r9, [_Z11pack_matrixPdS_iii_param_3];
	ld.param.u32 	%r10, [_Z11pack_matrixPdS_iii_param_4];
	mov.u32 	%r11, %tid.x;
	mov.u32 	%r12, %ctaid.x;
	mov.u32 	%r1, %ntid.x;
	mad.lo.s32 	%r17, %r12, %r1, %r11;
	mul.lo.s32 	%r3, %r10, %r8;
	setp.ge.s32 	%p1, %r17, %r3;
	@%p1 bra 	$L__BB0_3;
	mul.lo.s32 	%r13, %r10, %r9;
	sub.s32 	%r4, %r13, %r8;
	mov.u32 	%r14, %nctaid.x;
	mul.lo.s32 	%r5, %r1, %r14;
	cvta.to.global.u64 	%rd1, %rd3;
	cvta.to.global.u64 	%rd2, %rd4;
$L__BB0_2:
	div.s32 	%r15, %r17, %r8;
	mad.lo.s32 	%r16, %r4, %r15, %r17;
	mul.wide.s32 	%rd5, %r16, 8;
	add.s64 	%rd6, %rd1, %rd5;
	ld.global.nc.f64 	%fd1, [%rd6];
	mul.wide.s32 	%rd7, %r17, 8;
	add.s64 	%rd8, %rd2, %rd7;
	st.global.f64 	[%rd8], %fd1;
	add.s32 	%r17, %r17, %r5;
	setp.lt.s32 	%p2, %r17, %r3;
	@%p2 bra 	$L__BB0_2;
$L__BB0_3:
	ret;

}
.entry _Z13unpack_matrixPdS_iii(
	.param .u64 .ptr .align 1 _Z13unpack_matrixPdS_iii_param_0,
	.param .u64 .ptr .align 1 _Z13unpack_matrixPdS_iii_param_1,
	.param .u32 _Z13unpack_matrixPdS_iii_param_2,
	.param .u32 _Z13unpack_matrixPdS_iii_param_3,
	.param .u32 _Z13unpack_matrixPdS_iii_param_4
)
{
	.reg .pred 	%p<3>;
	.reg .b32 	%r<20>;
	.reg .b64 	%rd<9>;
	.reg .b64 	%fd<2>;

	ld.param.u64 	%rd3, [_Z13unpack_matrixPdS_iii_param_0];
	ld.param.u64 	%rd4, [_Z13unpack_matrixPdS_iii_param_1];
	ld.param.u32 	%r8, [_Z13unpack_matrixPdS_iii_param_2];
	ld.param.u32 	%r9, [_Z13unpack_matrixPdS_iii_param_3];
	ld.param.u32 	%r10, [_Z13unpack_matrixPdS_iii_param_4];
	mov.u32 	%r11, %tid.x;
	mov.u32 	%r12, %ctaid.x;
	mov.u32 	%r1, %ntid.x;
	mad.lo.s32 	%r19, %r12, %r1, %r11;
	mul.lo.s32 	%r3, %r10, %r8;
	setp.ge.s32 	%p1, %r19, %r3;
	@%p1 bra 	$L__BB1_3;
	add.s32 	%r4, %r9, -1;
	mov.u32 	%r13, %nctaid.x;
	mul.lo.s32 	%r5, %r1, %r13;
	cvta.to.global.u64 	%rd1, %rd3;
	cvta.to.global.u64 	%rd2, %rd4;
$L__BB1_2:
	div.s32 	%r14, %r19, %r8;
	mul.lo.s32 	%r15, %r14, %r8;
	sub.s32 	%r16, %r19, %r15;
	mul.wide.s32 	%rd5, %r19, 8;
	add.s64 	%rd6, %rd1, %rd5;
	ld.global.nc.f64 	%fd1, [%rd6];
	mad.lo.s32 	%r17, %r14, %r9, %r4;
	mad.lo.s32 	%r18, %r17, %r10, %r16;
	mul.wide.s32 	%rd7, %r18, 8;
	add.s64 	%rd8, %rd2, %rd7;
	st.global.f64 	[%rd8], %fd1;
	add.s32 	%r19, %r19, %r5;
	setp.lt.s32 	%p2, %r19, %r3;
	@%p2 bra 	$L__BB1_2;
$L__BB1_3:
	ret;

}


// ===== COMPILED SASS (sm_100) =====

	.target	sm_100

	.elftype	@"ET_EXEC"


//--------------------- .note.nv.tkinfo           --------------------------
	.section	.note.nv.tkinfo,"",@"SHT_NOTE"
	.sectionflags	@"SHF_NOTE_NV_TKINFO"
	.tkinfo
        /*0018*/ 	.word	0x00000002
        /*0030*/ 	.string	""
        /*0030*/ 	.string	"ptxas"
        /*0030*/ 	.string	"Cuda compilation tools, release 13.0, V13.0.88"
        /*0030*/ 	.string	"Build cuda_13.0.r13.0/compiler.36424714_0"
        /*0030*/ 	.string	"-arch sm_100 -m 64 "



//--------------------- .note.nv.cuinfo           --------------------------
	.section	.note.nv.cuinfo,"",@"SHT_NOTE"
	.sectionflags	@"SHF_NOTE_NV_CUINFO"
        /*0018*/ 	.short	0x0002
        /*001a*/ 	.short	0x0064
        /*001c*/ 	.short	0x0082
	.zero		2


//--------------------- .nv.info                  --------------------------
	.section	.nv.info,"",@"SHT_CUDA_INFO"
	.align	4


	//----- nvinfo : EIATTR_REGCOUNT
	.align		4
        /*0000*/ 	.byte	0x04, 0x2f
        /*0002*/ 	.short	(.L_1 - .L_0)
	.align		4
.L_0:
        /*0004*/ 	.word	index@(_Z11pack_matrixPdS_iii)
        /*0008*/ 	.word	0x00000015


	//----- nvinfo : EIATTR_FRAME_SIZE
	.align		4
.L_1:
        /*000c*/ 	.byte	0x04, 0x11
        /*000e*/ 	.short	(.L_3 - .L_2)
	.align		4
.L_2:
        /*0010*/ 	.word	index@(_Z11pack_matrixPdS_iii)
        /*0014*/ 	.word	0x00000000


	//----- nvinfo : EIATTR_REGCOUNT
	.align		4
.L_3:
        /*0018*/ 	.byte	0x04, 0x2f
        /*001a*/ 	.short	(.L_5 - .L_4)
	.align		4
.L_4:
        /*001c*/ 	.word	index@(_Z13unpack_matrixPdS_iii)
        /*0020*/ 	.word	0x00000015


	//----- nvinfo : EIATTR_FRAME_SIZE
	.align		4
.L_5:
        /*0024*/ 	.byte	0x04, 0x11
        /*0026*/ 	.short	(.L_7 - .L_6)
	.align		4
.L_6:
        /*0028*/ 	.word	index@(_Z13unpack_matrixPdS_iii)
        /*002c*/ 	.word	0x00000000


	//----- nvinfo : EIATTR_MIN_STACK_SIZE
	.align		4
.L_7:
        /*0030*/ 	.byte	0x04, 0x12
        /*0032*/ 	.short	(.L_9 - .L_8)
	.align		4
.L_8:
        /*0034*/ 	.word	index@(_Z13unpack_matrixPdS_iii)
        /*0038*/ 	.word	0x00000000


	//----- nvinfo : EIATTR_MIN_STACK_SIZE
	.align		4
.L_9:
        /*003c*/ 	.byte	0x04, 0x12
        /*003e*/ 	.short	(.L_11 - .L_10)
	.align		4
.L_10:
        /*0040*/ 	.word	index@(_Z11pack_matrixPdS_iii)
        /*0044*/ 	.word	0x00000000
.L_11:


//--------------------- .nv.compat                --------------------------
	.section	.nv.compat,"",@"SHT_CUDA_COMPAT_INFO"
	.align	4
        /*0000*/ 	.byte	0x02, 0x09, 0x00, 0x00, 0x02, 0x02, 0x01, 0x00, 0x02, 0x05, 0x05, 0x00, 0x03, 0x07, 0x01, 0x01
        /*0010*/ 	.byte	0x02, 0x03, 0x00, 0x00, 0x02, 0x06, 0x01, 0x00, 0x04, 0x0b, 0x08, 0x00, 0x09, 0x00, 0x00, 0x00
        /*0020*/ 	.byte	0x00, 0x00, 0x00, 0x00


//--------------------- .nv.info._Z13unpack_matrixPdS_iii --------------------------
	.section	.nv.info._Z13unpack_matrixPdS_iii,"",@"SHT_CUDA_INFO"
	.sectionflags	@""
	.align	4


	//----- nvinfo : EIATTR_CUDA_API_VERSION
	.align		4
        /*0000*/ 	.byte	0x04, 0x37
        /*0002*/ 	.short	(.L_13 - .L_12)
.L_12:
        /*0004*/ 	.word	0x00000082


	//----- nvinfo : EIATTR_KPARAM_INFO
	.align		4
.L_13:
        /*0008*/ 	.byte	0x04, 0x17
        /*000a*/ 	.short	(.L_15 - .L_14)
.L_14:
        /*000c*/ 	.word	0x00000000
        /*0010*/ 	.short	0x0004
        /*0012*/ 	.short	0x0018
        /*0014*/ 	.byte	0x00, 0xf0, 0x11, 0x00


	//----- nvinfo : EIATTR_KPARAM_INFO
	.align		4
.L_15:
        /*0018*/ 	.byte	0x04, 0x17
        /*001a*/ 	.short	(.L_17 - .L_16)
.L_16:
        /*001c*/ 	.word	0x00000000
        /*0020*/ 	.short	0x0003
        /*0022*/ 	.short	0x0014
        /*0024*/ 	.byte	0x00, 0xf0, 0x11, 0x00


	//----- nvinfo : EIATTR_KPARAM_INFO
	.align		4
.L_17:
        /*0028*/ 	.byte	0x04, 0x17
        /*002a*/ 	.short	(.L_19 - .L_18)
.L_18:
        /*002c*/ 	.word	0x00000000
        /*0030*/ 	.short	0x0002
        /*0032*/ 	.short	0x0010
        /*0034*/ 	.byte	0x00, 0xf0, 0x11, 0x00


	//----- nvinfo : EIATTR_KPARAM_INFO
	.align		4
.L_19:
        /*0038*/ 	.byte	0x04, 0x17
        /*003a*/ 	.short	(.L_21 - .L_20)
.L_20:
        /*003c*/ 	.word	0x00000000
        /*0040*/ 	.short	0x0001
        /*0042*/ 	.short	0x0008
        /*0044*/ 	.byte	0x00, 0xf5, 0x21, 0x00


	//----- nvinfo : EIATTR_KPARAM_INFO
	.align		4
.L_21:
        /*0048*/ 	.byte	0x04, 0x17
        /*004a*/ 	.short	(.L_23 - .L_22)
.L_22:
        /*004c*/ 	.word	0x00000000
        /*0050*/ 	.short	0x0000
        /*0052*/ 	.short	0x0000
        /*0054*/ 	.byte	0x00, 0xf5, 0x21, 0x00


	//----- nvinfo : EIATTR_SPARSE_MMA_MASK
	.align		4
.L_23:
        /*0058*/ 	.byte	0x03, 0x50
        /*005a*/ 	.short	0x0000


	//----- nvinfo : EIATTR_MAXREG_COUNT
	.align		4
        /*005c*/ 	.byte	0x03, 0x1b
        /*005e*/ 	.short	0x00ff


	//----- nvinfo : EIATTR_MERCURY_ISA_VERSION
	.align		4
        /*0060*/ 	.byte	0x03, 0x5f
        /*0062*/ 	.short	0x0101


	//----- nvinfo : EIATTR_VRC_CTA_INIT_COUNT
	.align		4
        /*0064*/ 	.byte	0x02, 0x4a
	.zero		1
	.zero		1


	//----- nvinfo : EIATTR_EXIT_INSTR_OFFSETS
	.align		4
        /*0068*/ 	.byte	0x04, 0x1c
        /*006a*/ 	.short	(.L_25 - .L_24)


	//   ....[0]....
.L_24:
        /*006c*/ 	.word	0x00000090


	//   ....[1]....
        /*0070*/ 	.word	0x00000380


	//----- nvinfo : EIATTR_CRS_STACK_SIZE
	.align		4
.L_25:
        /*0074*/ 	.byte	0x04, 0x1e
        /*0076*/ 	.short	(.L_27 - .L_26)
.L_26:
        /*0078*/ 	.word	0x00000000


	//----- nvinfo : EIATTR_CBANK_PARAM_SIZE
	.align		4
.L_27:
        /*007c*/ 	.byte	0x03, 0x19
        /*007e*/ 	.short	0x001c


	//----- nvinfo : EIATTR_PARAM_CBANK
	.align		4
        /*0080*/ 	.byte	0x04, 0x0a
        /*0082*/ 	.short	(.L_29 - .L_28)
	.align		4
.L_28:
        /*0084*/ 	.word	index@(.nv.constant0._Z13unpack_matrixPdS_iii)
        /*0088*/ 	.short	0x0380
        /*008a*/ 	.short	0x001c


	//----- nvinfo : EIATTR_SW_WAR
	.align		4
.L_29:
        /*008c*/ 	.byte	0x04, 0x36
        /*008e*/ 	.short	(.L_31 - .L_30)
.L_30:
        /*0090*/ 	.word	0x00000008
.L_31:


//--------------------- .nv.info._Z11pack_matrixPdS_iii --------------------------
	.section	.nv.info._Z11pack_matrixPdS_iii,"",@"SHT_CUDA_INFO"
	.sectionflags	@""
	.align	4


	//----- nvinfo : EIATTR_CUDA_API_VERSION
	.align		4
        /*0000*/ 	.byte	0x04, 0x37
        /*0002*/ 	.short	(.L_33 - .L_32)
.L_32:
        /*0004*/ 	.word	0x00000082


	//----- nvinfo : EIATTR_KPARAM_INFO
	.align		4
.L_33:
        /*0008*/ 	.byte	0x04, 0x17
        /*000a*/ 	.short	(.L_35 - .L_34)
.L_34:
        /*000c*/ 	.word	0x00000000
        /*0010*/ 	.short	0x0004
        /*0012*/ 	.short	0x0018
        /*0014*/ 	.byte	0x00, 0xf0, 0x11, 0x00


	//----- nvinfo : EIATTR_KPARAM_INFO
	.align		4
.L_35:
        /*0018*/ 	.byte	0x04, 0x17
        /*001a*/ 	.short	(.L_37 - .L_36)
.L_36:
        /*001c*/ 	.word	0x00000000
        /*0020*/ 	.short	0x0003
        /*0022*/ 	.short	0x0014
        /*0024*/ 	.byte	0x00, 0xf0, 0x11, 0x00


	//----- nvinfo : EIATTR_KPARAM_INFO
	.align		4
.L_37:
        /*0028*/ 	.byte	0x04, 0x17
        /*002a*/ 	.short	(.L_39 - .L_38)
.L_38:
        /*002c*/ 	.word	0x00000000
        /*0030*/ 	.short	0x0002
        /*0032*/ 	.short	0x0010
        /*0034*/ 	.byte	0x00, 0xf0, 0x11, 0x00


	//----- nvinfo : EIATTR_KPARAM_INFO
	.align		4
.L_39:
        /*0038*/ 	.byte	0x04, 0x17
        /*003a*/ 	.short	(.L_41 - .L_40)
.L_40:
        /*003c*/ 	.word	0x00000000
        /*0040*/ 	.short	0x0001
        /*0042*/ 	.short	0x0008
        /*0044*/ 	.byte	0x00, 0xf5, 0x21, 0x00


	//----- nvinfo : EIATTR_KPARAM_INFO
	.align		4
.L_41:
        /*0048*/ 	.byte	0x04, 0x17
        /*004a*/ 	.short	(.L_43 - .L_42)
.L_42:
        /*004c*/ 	.word	0x00000000
        /*0050*/ 	.short	0x0000
        /*0052*/ 	.short	0x0000
        /*0054*/ 	.byte	0x00, 0xf5, 0x21, 0x00


	//----- nvinfo : EIATTR_SPARSE_MMA_MASK
	.align		4
.L_43:
        /*0058*/ 	.byte	0x03, 0x50
        /*005a*/ 	.short	0x0000


	//----- nvinfo : EIATTR_MAXREG_COUNT
	.align		4
        /*005c*/ 	.byte	0x03, 0x1b
        /*005e*/ 	.short	0x00ff


	//----- nvinfo : EIATTR_MERCURY_ISA_VERSION
	.align		4
        /*0060*/ 	.byte	0x03, 0x5f
        /*0062*/ 	.short	0x0101


	//----- nvinfo : EIATTR_VRC_CTA_INIT_COUNT
	.align		4
        /*0064*/ 	.byte	0x02, 0x4a
	.zero		1
	.zero		1


	//----- nvinfo : EIATTR_EXIT_INSTR_OFFSETS
	.align		4
        /*0068*/ 	.byte	0x04, 0x1c
        /*006a*/ 	.short	(.L_45 - .L_44)


	//   ....[0]....
.L_44:
        /*006c*/ 	.word	0x00000090


	//   ....[1]....
        /*0070*/ 	.word	0x00000340


	//----- nvinfo : EIATTR_CRS_STACK_SIZE
	.align		4
.L_45:
        /*0074*/ 	.byte	0x04, 0x1e
        /*0076*/ 	.short	(.L_47 - .L_46)
.L_46:
        /*0078*/ 	.word	0x00000000


	//----- nvinfo : EIATTR_CBANK_PARAM_SIZE
	.align		4
.L_47:
        /*007c*/ 	.byte	0x03, 0x19
        /*007e*/ 	.short	0x001c


	//----- nvinfo : EIATTR_PARAM_CBANK
	.align		4
        /*0080*/ 	.byte	0x04, 0x0a
        /*0082*/ 	.short	(.L_49 - .L_48)
	.align		4
.L_48:
        /*0084*/ 	.word	index@(.nv.constant0._Z11pack_matrixPdS_iii)
        /*0088*/ 	.short	0x0380
        /*008a*/ 	.short	0x001c


	//----- nvinfo : EIATTR_SW_WAR
	.align		4
.L_49:
        /*008c*/ 	.byte	0x04, 0x36
        /*008e*/ 	.short	(.L_51 - .L_50)
.L_50:
        /*0090*/ 	.word	0x00000008
.L_51:


//--------------------- .nv.callgraph             --------------------------
	.section	.nv.callgraph,"",@"SHT_CUDA_CALLGRAPH"
	.align	4
	.sectionentsize	8
	.align		4
        /*0000*/ 	.word	0x00000000
	.align		4
        /*0004*/ 	.word	0xffffffff
	.align		4
        /*0008*/ 	.word	0x00000000
	.align		4
        /*000c*/ 	.word	0xfffffffe
	.align		4
        /*0010*/ 	.word	0x00000000
	.align		4
        /*0014*/ 	.word	0xfffffffd
	.align		4
        /*0018*/ 	.word	0x00000000
	.align		4
        /*001c*/ 	.word	0xfffffffc


//--------------------- .text._Z13unpack_matrixPdS_iii --------------------------
	.section	.text._Z13unpack_matrixPdS_iii,"ax",@progbits
	.align	128
.text._Z13unpack_matrixPdS_iii:
        .type           _Z13unpack_matrixPdS_iii,@function
        .size           _Z13unpack_matrixPdS_iii,(.L_x_4 - _Z13unpack_matrixPdS_iii)
        .other          _Z13unpack_matrixPdS_iii,@"STO_CUDA_ENTRY STV_DEFAULT"
_Z13unpack_matrixPdS_iii:
[----:B------:R-:W-:Y:S01]  /*0000*/  LDC R1, c[0x0][0x37c] ;  /* 0x0000df00ff017b82 */ /* 0x000fe20000000800 */
[----:B------:R-:W0:Y:S07]  /*0010*/  S2R R12, SR_TID.X ;  /* 0x00000000000c7919 */ /* 0x000e2e0000002100 */
[----:B------:R-:W0:Y:S01]  /*0020*/  S2UR UR4, SR_CTAID.X ;  /* 0x00000000000479c3 */ /* 0x000e220000002500 */
[----:B------:R-:W1:Y:S07]  /*0030*/  LDCU UR5, c[0x0][0x398] ;  /* 0x00007300ff0577ac */ /* 0x000e6e0008000800 */
[----:B------:R-:W0:Y:S08]  /*0040*/  LDC R15, c[0x0][0x360] ;  /* 0x0000d800ff0f7b82 */ /* 0x000e300000000800 */
[----:B------:R-:W1:Y:S01]  /*0050*/  LDC R13, c[0x0][0x390] ;  /* 0x0000e400ff0d7b82 */ /* 0x000e620000000800 */
[----:B0-----:R-:W-:-:S02]  /*0060*/  IMAD R12, R15, UR4, R12 ;  /* 0x000000040f0c7c24 */ /* 0x001fc4000f8e020c */
[----:B-1----:R-:W-:-:S05]  /*0070*/  IMAD R0, R13, UR5, RZ ;  /* 0x000000050d007c24 */ /* 0x002fca000f8e02ff */
[----:B------:R-:W-:-:S13]  /*0080*/  ISETP.GE.AND P0, PT, R12, R0, PT ;  /* 0x000000000c00720c */ /* 0x000fda0003f06270 */
[----:B------:R-:W-:Y:S05]  /*0090*/  @P0 EXIT ;  /* 0x000000000000094d */ /* 0x000fea0003800000 */
[-C--:B------:R-:W-:Y:S01]  /*00a0*/  IABS R8, R13.reuse ;  /* 0x0000000d00087213 */ /* 0x080fe20000000000 */
[----:B------:R-:W0:Y:S01]  /*00b0*/  LDC R9, c[0x0][0x390] ;  /* 0x0000e400ff097b82 */ /* 0x000e220000000800 */
[----:B------:R-:W1:Y:S01]  /*00c0*/  LDCU UR5, c[0x0][0x370] ;  /* 0x00006e00ff0577ac */ /* 0x000e620008000800 */
[----:B------:R-:W-:Y:S01]  /*00d0*/  ISETP.NE.AND P0, PT, R13, RZ, PT ;  /* 0x000000ff0d00720c */ /* 0x000fe20003f05270 */
[----:B------:R-:W2:Y:S01]  /*00e0*/  I2F.RP R11, R8 ;  /* 0x00000008000b7306 */ /* 0x000ea20000209400 */
[----:B------:R-:W-:Y:S01]  /*00f0*/  LOP3.LUT R13, RZ, R13, RZ, 0x33, !PT ;  /* 0x0000000dff0d7212 */ /* 0x000fe200078e33ff */
[----:B------:R-:W3:Y:S03]  /*0100*/  LDCU UR4, c[0x0][0x394] ;  /* 0x00007280ff0477ac */ /* 0x000ee60008000800 */
[----:B------:R-:W4:Y:S01]  /*0110*/  LDC R10, c[0x0][0x394] ;  /* 0x0000e500ff0a7b82 */ /* 0x000f220000000800 */
[----:B------:R-:W0:Y:S01]  /*0120*/  LDCU.64 UR6, c[0x0][0x358] ;  /* 0x00006b00ff0677ac */ /* 0x000e220008000a00 */
[----:B------:R-:W0:Y:S06]  /*0130*/  LDCU UR8, c[0x0][0x398] ;  /* 0x00007300ff0877ac */ /* 0x000e2c0008000800 */
[----:B------:R-:W0:Y:S01]  /*0140*/  LDC.64 R2, c[0x0][0x380] ;  /* 0x0000e000ff027b82 */ /* 0x000e220000000a00 */
[----:B--2---:R-:W2:Y:S01]  /*0150*/  MUFU.RCP R11, R11 ;  /* 0x0000000b000b7308 */ /* 0x004ea20000001000 */
[----:B-1----:R-:W-:Y:S01]  /*0160*/  IMAD R15, R15, UR5, RZ ;  /* 0x000000050f0f7c24 */ /* 0x002fe2000f8e02ff */
[----:B---3--:R-:W-:-:S05]  /*0170*/  UIADD3 UR4, UPT, UPT, UR4, -0x1, URZ ;  /* 0xffffffff04047890 */ /* 0x008fca000fffe0ff */
[----:B------:R-:W1:Y:S01]  /*0180*/  LDC.64 R4, c[0x0][0x388] ;  /* 0x0000e200ff047b82 */ /* 0x000e620000000a00 */
[----:B--2---:R-:W-:-:S04]  /*0190*/  VIADD R6, R11, 0xffffffe ;  /* 0x0ffffffe0b067836 */ /* 0x004fc80000000000 */
[----:B------:R2:W3:Y:S02]  /*01a0*/  F2I.FTZ.U32.TRUNC.NTZ R7, R6 ;  /* 0x0000000600077305 */ /* 0x0004e4000021f000 */
[----:B--2---:R-:W-:Y:S02]  /*01b0*/  HFMA2 R6, -RZ, RZ, 0, 0 ;  /* 0x00000000ff067431 */ /* 0x004fe400000001ff */
[----:B---3--:R-:W-:-:S04]  /*01c0*/  IMAD.MOV R11, RZ, RZ, -R7 ;  /* 0x000000ffff0b7224 */ /* 0x008fc800078e0a07 */
[----:B------:R-:W-:-:S04]  /*01d0*/  IMAD R11, R11, R8, RZ ;  /* 0x000000080b0b7224 */ /* 0x000fc800078e02ff */
[----:B----4-:R-:W-:-:S07]  /*01e0*/  IMAD.HI.U32 R11, R7, R11, R6 ;  /* 0x0000000b070b7227 */ /* 0x010fce00078e0006 */
.L_x_0:
[----:B0-2---:R-:W-:-:S06]  /*01f0*/  IMAD.WIDE R6, R12, 0x8, R2 ;  /* 0x000000080c067825 */ /* 0x005fcc00078e0202 */
[----:B------:R-:W2:Y:S01]  /*0200*/  LDG.E.64.CONSTANT R6, desc[UR6][R6.64] ;  /* 0x0000000606067981 */ /* 0x000ea2000c1e9b00 */
[----:B------:R-:W-:Y:S02]  /*0210*/  IABS R16, R12 ;  /* 0x0000000c00107213 */ /* 0x000fe40000000000 */
[----:B------:R-:W-:-:S03]  /*0220*/  IABS R18, R9 ;  /* 0x0000000900127213 */ /* 0x000fc60000000000 */
[----:B------:R-:W-:-:S04]  /*0230*/  IMAD.HI.U32 R14, R11, R16, RZ ;  /* 0x000000100b0e7227 */ /* 0x000fc800078e00ff */
[----:B------:R-:W-:-:S04]  /*0240*/  IMAD.MOV R17, RZ, RZ, -R14 ;  /* 0x000000ffff117224 */ /* 0x000fc800078e0a0e */
[----:B------:R-:W-:Y:S01]  /*0250*/  IMAD R17, R18, R17, R16 ;  /* 0x0000001112117224 */ /* 0x000fe200078e0210 */
[----:B------:R-:W-:-:S04]  /*0260*/  LOP3.LUT R16, R12, R9, RZ, 0x3c, !PT ;  /* 0x000000090c107212 */ /* 0x000fc800078e3cff */
[----:B------:R-:W-:Y:S02]  /*0270*/  ISETP.GT.U32.AND P2, PT, R8, R17, PT ;  /* 0x000000110800720c */ /* 0x000fe40003f44070 */
[----:B------:R-:W-:-:S11]  /*0280*/  ISETP.GE.AND P3, PT, R16, RZ, PT ;  /* 0x000000ff1000720c */ /* 0x000fd60003f66270 */
[----:B------:R-:W-:Y:S01]  /*0290*/  @!P2 IADD3 R17, PT, PT, R17, -R18, RZ ;  /* 0x800000121111a210 */ /* 0x000fe20007ffe0ff */
[----:B------:R-:W-:-:S03]  /*02a0*/  @!P2 VIADD R14, R14, 0x1 ;  /* 0x000000010e0ea836 */ /* 0x000fc60000000000 */
[----:B------:R-:W-:-:S13]  /*02b0*/  ISETP.GE.U32.AND P1, PT, R17, R8, PT ;  /* 0x000000081100720c */ /* 0x000fda0003f26070 */
[----:B------:R-:W-:-:S05]  /*02c0*/  @P1 IADD3 R14, PT, PT, R14, 0x1, RZ ;  /* 0x000000010e0e1810 */ /* 0x000fca0007ffe0ff */
[----:B------:R-:W-:-:S05]  /*02d0*/  @!P3 IMAD.MOV R14, RZ, RZ, -R14 ;  /* 0x000000ffff0eb224 */ /* 0x000fca00078e0a0e */
[----:B------:R-:W-:-:S04]  /*02e0*/  SEL R17, R13, R14, !P0 ;  /* 0x0000000e0d117207 */ /* 0x000fc80004000000 */
[C---:B------:R-:W-:Y:S01]  /*02f0*/  IADD3 R14, PT, PT, -R17.reuse, RZ, RZ ;  /* 0x000000ff110e7210 */ /* 0x040fe20007ffe1ff */
[----:B------:R-:W-:-:S04]  /*0300*/  IMAD R17, R17, R10, UR4 ;  /* 0x0000000411117e24 */ /* 0x000fc8000f8e020a */
[----:B------:R-:W-:Y:S01]  /*0310*/  IMAD R14, R9, R14, R12 ;  /* 0x0000000e090e7224 */ /* 0x000fe200078e020c */
[----:B------:R-:W-:-:S03]  /*0320*/  IADD3 R12, PT, PT, R15, R12, RZ ;  /* 0x0000000c0f0c7210 */ /* 0x000fc60007ffe0ff */
[----:B------:R-:W-:Y:S01]  /*0330*/  IMAD R17, R17, UR8, R14 ;  /* 0x0000000811117c24 */ /* 0x000fe2000f8e020e */
[----:B------:R-:W-:-:S03]  /*0340*/  ISETP.GE.AND P1, PT, R12, R0, PT ;  /* 0x000000000c00720c */ /* 0x000fc60003f26270 */
[----:B-1----:R-:W-:-:S05]  /*0350*/  IMAD.WIDE R16, R17, 0x8, R4 ;  /* 0x0000000811107825 */ /* 0x002fca00078e0204 */
[----:B--2---:R2:W-:Y:S05]  /*0360*/  STG.E.64 desc[UR6][R16.64], R6 ;  /* 0x0000000610007986 */ /* 0x0045ea000c101b06 */
[----:B------:R-:W-:Y:S05]  /*0370*/  @!P1 BRA `(.L_x_0) ;  /* 0xfffffffc009c9947 */ /* 0x000fea000383ffff */
[----:B------:R-:W-:Y:S05]  /*0380*/  EXIT ;  /* 0x000000000000794d */ /* 0x000fea0003800000 */
.L_x_1:
[----:B------:R-:W-:-:S00]  /*0390*/  BRA `(.L_x_1) ;  /* 0xfffffffc00fc7947 */ /* 0x000fc0000383ffff */
[----:B------:R-:W-:-:S00]  /*03a0*/  NOP ;  /* 0x0000000000007918 */ /* 0x000fc00000000000 */
        /* <DEDUP_REMOVED lines=13> */
.L_x_4:


//--------------------- .text._Z11pack_matrixPdS_iii --------------------------
	.section	.text._Z11pack_matrixPdS_iii,"ax",@progbits
	.align	128
.text._Z11pack_matrixPdS_iii:
        .type           _Z11pack_matrixPdS_iii,@function
        .size           _Z11pack_matrixPdS_iii,(.L_x_5 - _Z11pack_matrixPdS_iii)
        .other          _Z11pack_matrixPdS_iii,@"STO_CUDA_ENTRY STV_DEFAULT"
_Z11pack_matrixPdS_iii:
        /* <DEDUP_REMOVED lines=10> */
[----:B------:R-:W-:Y:S01]  /*00a0*/  IABS R6, R12 ;  /* 0x0000000c00067213 */ /* 0x000fe20000000000 */
[----:B------:R-:W0:Y:S01]  /*00b0*/  LDC R13, c[0x0][0x394] ;  /* 0x0000e500ff0d7b82 */ /* 0x000e220000000800 */
[----:B------:R-:W1:Y:S01]  /*00c0*/  LDCU UR4, c[0x0][0x370] ;  /* 0x00006e00ff0477ac */ /* 0x000e620008000800 */
[----:B------:R-:W-:Y:S01]  /*00d0*/  ISETP.NE.AND P0, PT, R12, RZ, PT ;  /* 0x000000ff0c00720c */ /* 0x000fe20003f05270 */
[----:B------:R-:W2:Y:S01]  /*00e0*/  I2F.RP R10, R6 ;  /* 0x00000006000a7306 */ /* 0x000ea20000209400 */
[----:B------:R-:W3:Y:S04]  /*00f0*/  LDCU.64 UR6, c[0x0][0x358] ;  /* 0x00006b00ff0677ac */ /* 0x000ee80008000a00 */
[----:B------:R-:W4:Y:S08]  /*0100*/  LDC R7, c[0x0][0x390] ;  /* 0x0000e400ff077b82 */ /* 0x000f300000000800 */
[----:B------:R-:W3:Y:S01]  /*0110*/  LDC.64 R4, c[0x0][0x380] ;  /* 0x0000e000ff047b82 */ /* 0x000ee20000000a00 */
[----:B--2---:R-:W2:Y:S01]  /*0120*/  MUFU.RCP R10, R10 ;  /* 0x0000000a000a7308 */ /* 0x004ea20000001000 */
[----:B-1----:R-:W-:-:S06]  /*0130*/  IMAD R16, R16, UR4, RZ ;  /* 0x0000000410107c24 */ /* 0x002fcc000f8e02ff */
[----:B------:R-:W1:Y:S01]  /*0140*/  LDC.64 R2, c[0x0][0x388] ;  /* 0x0000e200ff027b82 */ /* 0x000e620000000a00 */
[----:B--2---:R-:W-:Y:S02]  /*0150*/  VIADD R8, R10, 0xffffffe ;  /* 0x0ffffffe0a087836 */ /* 0x004fe40000000000 */
[----:B0-----:R-:W-:Y:S02]  /*0160*/  IMAD R10, R13, UR5, -R12 ;  /* 0x000000050d0a7c24 */ /* 0x001fe4000f8e0a0c */
[----:B------:R0:W2:Y:S02]  /*0170*/  F2I.FTZ.U32.TRUNC.NTZ R9, R8 ;  /* 0x0000000800097305 */ /* 0x0000a4000021f000 */
[----:B0-----:R-:W-:Y:S02]  /*0180*/  HFMA2 R8, -RZ, RZ, 0, 0 ;  /* 0x00000000ff087431 */ /* 0x001fe400000001ff */
[----:B--2---:R-:W-:-:S04]  /*0190*/  IMAD.MOV R15, RZ, RZ, -R9 ;  /* 0x000000ffff0f7224 */ /* 0x004fc800078e0a09 */
[----:B------:R-:W-:-:S04]  /*01a0*/  IMAD R15, R15, R6, RZ ;  /* 0x000000060f0f7224 */ /* 0x000fc800078e02ff */
[----:B------:R-:W-:-:S04]  /*01b0*/  IMAD.HI.U32 R8, R9, R15, R8 ;  /* 0x0000000f09087227 */ /* 0x000fc800078e0008 */
[----:B------:R-:W-:Y:S01]  /*01c0*/  IMAD.MOV.U32 R9, RZ, RZ, R11 ;  /* 0x000000ffff097224 */ /* 0x000fe200078e000b */
[----:B-1-34-:R-:W-:-:S07]  /*01d0*/  LOP3.LUT R11, RZ, R12, RZ, 0x33, !PT ;  /* 0x0000000cff0b7212 */ /* 0x01afce00078e33ff */
.L_x_2:
[----:B0-----:R-:W-:Y:S02]  /*01e0*/  IABS R13, R9 ;  /* 0x00000009000d7213 */ /* 0x001fe40000000000 */
[----:B------:R-:W-:-:S03]  /*01f0*/  IABS R18, R7 ;  /* 0x0000000700127213 */ /* 0x000fc60000000000 */
[----:B------:R-:W-:-:S05]  /*0200*/  IMAD.HI.U32 R12, R8, R13, RZ ;  /* 0x0000000d080c7227 */ /* 0x000fca00078e00ff */
[----:B------:R-:W-:-:S05]  /*0210*/  IADD3 R14, PT, PT, -R12, RZ, RZ ;  /* 0x000000ff0c0e7210 */ /* 0x000fca0007ffe1ff */
[----:B------:R-:W-:-:S05]  /*0220*/  IMAD R13, R18, R14, R13 ;  /* 0x0000000e120d7224 */ /* 0x000fca00078e020d */
[----:B------:R-:W-:-:S13]  /*0230*/  ISETP.GT.U32.AND P2, PT, R6, R13, PT ;  /* 0x0000000d0600720c */ /* 0x000fda0003f44070 */
[----:B------:R-:W-:Y:S01]  /*0240*/  @!P2 IMAD.IADD R13, R13, 0x1, -R18 ;  /* 0x000000010d0da824 */ /* 0x000fe200078e0a12 */
[----:B------:R-:W-:-:S04]  /*0250*/  @!P2 IADD3 R12, PT, PT, R12, 0x1, RZ ;  /* 0x000000010c0ca810 */ /* 0x000fc80007ffe0ff */
[----:B------:R-:W-:Y:S02]  /*0260*/  ISETP.GE.U32.AND P1, PT, R13, R6, PT ;  /* 0x000000060d00720c */ /* 0x000fe40003f26070 */
[----:B------:R-:W-:-:S04]  /*0270*/  LOP3.LUT R13, R9, R7, RZ, 0x3c, !PT ;  /* 0x00000007090d7212 */ /* 0x000fc800078e3cff */
[----:B------:R-:W-:-:S07]  /*0280*/  ISETP.GE.AND P3, PT, R13, RZ, PT ;  /* 0x000000ff0d00720c */ /* 0x000fce0003f66270 */
[----:B------:R-:W-:-:S06]  /*0290*/  @P1 VIADD R12, R12, 0x1 ;  /* 0x000000010c0c1836 */ /* 0x000fcc0000000000 */
[----:B------:R-:W-:-:S04]  /*02a0*/  @!P3 IADD3 R12, PT, PT, -R12, RZ, RZ ;  /* 0x000000ff0c0cb210 */ /* 0x000fc80007ffe1ff */
[----:B------:R-:W-:-:S05]  /*02b0*/  SEL R12, R11, R12, !P0 ;  /* 0x0000000c0b0c7207 */ /* 0x000fca0004000000 */
[----:B------:R-:W-:-:S04]  /*02c0*/  IMAD R13, R10, R12, R9 ;  /* 0x0000000c0a0d7224 */ /* 0x000fc800078e0209 */
[----:B------:R-:W-:-:S06]  /*02d0*/  IMAD.WIDE R12, R13, 0x8, R4 ;  /* 0x000000080d0c7825 */ /* 0x000fcc00078e0204 */
[----:B------:R-:W2:Y:S01]  /*02e0*/  LDG.E.64.CONSTANT R12, desc[UR6][R12.64] ;  /* 0x000000060c0c7981 */ /* 0x000ea2000c1e9b00 */
[----:B------:R-:W-:Y:S01]  /*02f0*/  IMAD.WIDE R14, R9, 0x8, R2 ;  /* 0x00000008090e7825 */ /* 0x000fe200078e0202 */
[----:B------:R-:W-:-:S04]  /*0300*/  IADD3 R9, PT, PT, R16, R9, RZ ;  /* 0x0000000910097210 */ /* 0x000fc80007ffe0ff */
[----:B------:R-:W-:Y:S01]  /*0310*/  ISETP.GE.AND P1, PT, R9, R0, PT ;  /* 0x000000000900720c */ /* 0x000fe20003f26270 */
[----:B--2---:R0:W-:-:S12]  /*0320*/  STG.E.64 desc[UR6][R14.64], R12 ;  /* 0x0000000c0e007986 */ /* 0x0041d8000c101b06 */
[----:B------:R-:W-:Y:S05]  /*0330*/  @!P1 BRA `(.L_x_2) ;  /* 0xfffffffc00a89947 */ /* 0x000fea000383ffff */
[----:B------:R-:W-:Y:S05]  /*0340*/  EXIT ;  /* 0x000000000000794d */ /* 0x000fea0003800000 */
.L_x_3:
        /* <DEDUP_REMOVED lines=11> */
.L_x_5:


//--------------------- .nv.shared.reserved.0     --------------------------
	.section	.nv.shared.reserved.0,"aw",@nobits
	.weak		__nv_reservedSMEM_offset_0_alias
	.size		__nv_reservedSMEM_offset_0_alias, 0, 64
	.other		__nv_reservedSMEM_offset_0_alias,@"STO_CUDA_RESERVED_SHARED STV_DEFAULT"
__nv_reservedSMEM_offset_0_alias:
	.zero		0
	.zero		64


//--------------------- .nv.constant0._Z13unpack_matrixPdS_iii --------------------------
	.section	.nv.constant0._Z13unpack_matrixPdS_iii,"a",@progbits
	.sectionflags	@""
	.align	4
.nv.constant0._Z13unpack_matrixPdS_iii:
	.zero		924


//--------------------- .nv.constant0._Z11pack_matrixPdS_iii --------------------------
	.section	.nv.constant0._Z11pack_matrixPdS_iii,"a",@progbits
	.sectionflags	@""
	.align	4
.nv.constant0._Z11pack_matrixPdS_iii:
	.zero		924


//--------------------- SYMBOLS --------------------------

	.type		.nv.reservedSmem.offset0,@object
	.size		.nv.reservedSmem.offset0,0x4
